//
// Generated by NVIDIA NVVM Compiler
//
// Compiler Build ID: CL-36424714
// Cuda compilation tools, release 13.0, V13.0.88
// Based on NVVM 20.0.0
//

.version 9.0
.target sm_100
.address_size 64

	// .globl	_Z16reference_kernelPK6__halfS1_PS_iii

.visible .entry _Z16reference_kernelPK6__halfS1_PS_iii(
	.param .u64 .ptr .align 1 _Z16reference_kernelPK6__halfS1_PS_iii_param_0,
	.param .u64 .ptr .align 1 _Z16reference_kernelPK6__halfS1_PS_iii_param_1,
	.param .u64 .ptr .align 1 _Z16reference_kernelPK6__halfS1_PS_iii_param_2,
	.param .u32 _Z16reference_kernelPK6__halfS1_PS_iii_param_3,
	.param .u32 _Z16reference_kernelPK6__halfS1_PS_iii_param_4,
	.param .u32 _Z16reference_kernelPK6__halfS1_PS_iii_param_5
)
{
	.reg .pred 	%p<13>;
	.reg .b16 	%rs<32>;
	.reg .b32 	%r<41>;
	.reg .b32 	%f<69>;
	.reg .b64 	%rd<53>;

	ld.param.u64 	%rd7, [_Z16reference_kernelPK6__halfS1_PS_iii_param_0];
	ld.param.u64 	%rd8, [_Z16reference_kernelPK6__halfS1_PS_iii_param_1];
	ld.param.u64 	%rd6, [_Z16reference_kernelPK6__halfS1_PS_iii_param_2];
	ld.param.u32 	%r20, [_Z16reference_kernelPK6__halfS1_PS_iii_param_3];
	ld.param.u32 	%r18, [_Z16reference_kernelPK6__halfS1_PS_iii_param_4];
	ld.param.u32 	%r19, [_Z16reference_kernelPK6__halfS1_PS_iii_param_5];
	cvta.to.global.u64 	%rd1, %rd8;
	cvta.to.global.u64 	%rd2, %rd7;
	mov.u32 	%r21, %tid.x;
	mov.u32 	%r22, %ntid.x;
	mov.u32 	%r23, %ctaid.x;
	mad.lo.s32 	%r1, %r22, %r23, %r21;
	mov.u32 	%r24, %tid.y;
	mov.u32 	%r25, %ntid.y;
	mov.u32 	%r26, %ctaid.y;
	mad.lo.s32 	%r2, %r25, %r26, %r24;
	setp.ge.s32 	%p1, %r2, %r20;
	setp.ge.s32 	%p2, %r1, %r18;
	or.pred  	%p3, %p1, %p2;
	@%p3 bra 	$L__BB0_14;
	setp.lt.s32 	%p4, %r19, 1;
	mov.f32 	%f68, 0f00000000;
	@%p4 bra 	$L__BB0_13;
	mul.lo.s32 	%r3, %r19, %r2;
	and.b32  	%r4, %r19, 7;
	setp.lt.u32 	%p5, %r19, 8;
	mov.f32 	%f68, 0f00000000;
	mov.b32 	%r39, 0;
	@%p5 bra 	$L__BB0_5;
	and.b32  	%r39, %r19, 2147483640;
	neg.s32 	%r37, %r39;
	shl.b32 	%r7, %r18, 3;
	mul.wide.u32 	%rd9, %r3, 2;
	add.s64 	%rd10, %rd9, %rd2;
	add.s64 	%rd52, %rd10, 8;
	mov.f32 	%f68, 0f00000000;
	mul.wide.s32 	%rd13, %r18, 2;
	mov.u32 	%r36, %r1;
$L__BB0_4:
	.pragma "nounroll";
	ld.global.u16 	%rs1, [%rd52+-8];
	// begin inline asm
	{  cvt.f32.f16 %f17, %rs1;}

	// end inline asm
	mul.wide.s32 	%rd11, %r36, 2;
	add.s64 	%rd12, %rd1, %rd11;
	ld.global.u16 	%rs2, [%rd12];
	// begin inline asm
	{  cvt.f32.f16 %f18, %rs2;}

	// end inline asm
	fma.rn.f32 	%f33, %f17, %f18, %f68;
	ld.global.u16 	%rs3, [%rd52+-6];
	// begin inline asm
	{  cvt.f32.f16 %f19, %rs3;}

	// end inline asm
	add.s64 	%rd14, %rd12, %rd13;
	ld.global.u16 	%rs4, [%rd14];
	// begin inline asm
	{  cvt.f32.f16 %f20, %rs4;}

	// end inline asm
	fma.rn.f32 	%f34, %f19, %f20, %f33;
	ld.global.u16 	%rs5, [%rd52+-4];
	// begin inline asm
	{  cvt.f32.f16 %f21, %rs5;}

	// end inline asm
	add.s64 	%rd15, %rd14, %rd13;
	ld.global.u16 	%rs6, [%rd15];
	// begin inline asm
	{  cvt.f32.f16 %f22, %rs6;}

	// end inline asm
	fma.rn.f32 	%f35, %f21, %f22, %f34;
	ld.global.u16 	%rs7, [%rd52+-2];
	// begin inline asm
	{  cvt.f32.f16 %f23, %rs7;}

	// end inline asm
	add.s64 	%rd16, %rd15, %rd13;
	ld.global.u16 	%rs8, [%rd16];
	// begin inline asm
	{  cvt.f32.f16 %f24, %rs8;}

	// end inline asm
	fma.rn.f32 	%f36, %f23, %f24, %f35;
	ld.global.u16 	%rs9, [%rd52];
	// begin inline asm
	{  cvt.f32.f16 %f25, %rs9;}

	// end inline asm
	add.s64 	%rd17, %rd16, %rd13;
	ld.global.u16 	%rs10, [%rd17];
	// begin inline asm
	{  cvt.f32.f16 %f26, %rs10;}

	// end inline asm
	fma.rn.f32 	%f37, %f25, %f26, %f36;
	ld.global.u16 	%rs11, [%rd52+2];
	// begin inline asm
	{  cvt.f32.f16 %f27, %rs11;}

	// end inline asm
	add.s64 	%rd18, %rd17, %rd13;
	ld.global.u16 	%rs12, [%rd18];
	// begin inline asm
	{  cvt.f32.f16 %f28, %rs12;}

	// end inline asm
	fma.rn.f32 	%f38, %f27, %f28, %f37;
	ld.global.u16 	%rs13, [%rd52+4];
	// begin inline asm
	{  cvt.f32.f16 %f29, %rs13;}

	// end inline asm
	add.s64 	%rd19, %rd18, %rd13;
	ld.global.u16 	%rs14, [%rd19];
	// begin inline asm
	{  cvt.f32.f16 %f30, %rs14;}

	// end inline asm
	fma.rn.f32 	%f39, %f29, %f30, %f38;
	ld.global.u16 	%rs15, [%rd52+6];
	// begin inline asm
	{  cvt.f32.f16 %f31, %rs15;}

	// end inline asm
	add.s64 	%rd20, %rd19, %rd13;
	ld.global.u16 	%rs16, [%rd20];
	// begin inline asm
	{  cvt.f32.f16 %f32, %rs16;}

	// end inline asm
	fma.rn.f32 	%f68, %f31, %f32, %f39;
	add.s32 	%r37, %r37, 8;
	add.s32 	%r36, %r36, %r7;
	add.s64 	%rd52, %rd52, 16;
	setp.ne.s32 	%p6, %r37, 0;
	@%p6 bra 	$L__BB0_4;
$L__BB0_5:
	setp.eq.s32 	%p7, %r4, 0;
	@%p7 bra 	$L__BB0_13;
	and.b32  	%r13, %r19, 3;
	setp.lt.u32 	%p8, %r4, 4;
	@%p8 bra 	$L__BB0_8;
	add.s32 	%r28, %r39, %r3;
	mul.wide.u32 	%rd21, %r28, 2;
	add.s64 	%rd22, %rd2, %rd21;
	ld.global.u16 	%rs17, [%rd22];
	// begin inline asm
	{  cvt.f32.f16 %f41, %rs17;}

	// end inline asm
	mad.lo.s32 	%r29, %r39, %r18, %r1;
	mul.wide.s32 	%rd23, %r29, 2;
	add.s64 	%rd24, %rd1, %rd23;
	ld.global.u16 	%rs18, [%rd24];
	// begin inline asm
	{  cvt.f32.f16 %f42, %rs18;}

	// end inline asm
	fma.rn.f32 	%f49, %f41, %f42, %f68;
	cvt.u64.u32 	%rd25, %r3;
	cvt.u64.u32 	%rd26, %r39;
	add.s64 	%rd27, %rd26, %rd25;
	shl.b64 	%rd28, %rd27, 1;
	add.s64 	%rd29, %rd2, %rd28;
	ld.global.u16 	%rs19, [%rd29+2];
	// begin inline asm
	{  cvt.f32.f16 %f43, %rs19;}

	// end inline asm
	mul.wide.s32 	%rd30, %r18, 2;
	add.s64 	%rd31, %rd24, %rd30;
	ld.global.u16 	%rs20, [%rd31];
	// begin inline asm
	{  cvt.f32.f16 %f44, %rs20;}

	// end inline asm
	fma.rn.f32 	%f50, %f43, %f44, %f49;
	ld.global.u16 	%rs21, [%rd29+4];
	// begin inline asm
	{  cvt.f32.f16 %f45, %rs21;}

	// end inline asm
	add.s64 	%rd32, %rd31, %rd30;
	ld.global.u16 	%rs22, [%rd32];
	// begin inline asm
	{  cvt.f32.f16 %f46, %rs22;}

	// end inline asm
	fma.rn.f32 	%f51, %f45, %f46, %f50;
	ld.global.u16 	%rs23, [%rd29+6];
	// begin inline asm
	{  cvt.f32.f16 %f47, %rs23;}

	// end inline asm
	add.s64 	%rd33, %rd32, %rd30;
	ld.global.u16 	%rs24, [%rd33];
	// begin inline asm
	{  cvt.f32.f16 %f48, %rs24;}

	// end inline asm
	fma.rn.f32 	%f68, %f47, %f48, %f51;
	add.s32 	%r39, %r39, 4;
$L__BB0_8:
	setp.eq.s32 	%p9, %r13, 0;
	@%p9 bra 	$L__BB0_13;
	setp.eq.s32 	%p10, %r13, 1;
	@%p10 bra 	$L__BB0_11;
	add.s32 	%r30, %r39, %r3;
	mul.wide.u32 	%rd34, %r30, 2;
	add.s64 	%rd35, %rd2, %rd34;
	ld.global.u16 	%rs25, [%rd35];
	// begin inline asm
	{  cvt.f32.f16 %f53, %rs25;}

	// end inline asm
	mad.lo.s32 	%r31, %r39, %r18, %r1;
	mul.wide.s32 	%rd36, %r31, 2;
	add.s64 	%rd37, %rd1, %rd36;
	ld.global.u16 	%rs26, [%rd37];
	// begin inline asm
	{  cvt.f32.f16 %f54, %rs26;}

	// end inline asm
	fma.rn.f32 	%f57, %f53, %f54, %f68;
	cvt.u64.u32 	%rd38, %r3;
	cvt.u64.u32 	%rd39, %r39;
	add.s64 	%rd40, %rd39, %rd38;
	shl.b64 	%rd41, %rd40, 1;
	add.s64 	%rd42, %rd2, %rd41;
	ld.global.u16 	%rs27, [%rd42+2];
	// begin inline asm
	{  cvt.f32.f16 %f55, %rs27;}

	// end inline asm
	mul.wide.s32 	%rd43, %r18, 2;
	add.s64 	%rd44, %rd37, %rd43;
	ld.global.u16 	%rs28, [%rd44];
	// begin inline asm
	{  cvt.f32.f16 %f56, %rs28;}

	// end inline asm
	fma.rn.f32 	%f68, %f55, %f56, %f57;
	add.s32 	%r39, %r39, 2;
$L__BB0_11:
	and.b32  	%r32, %r19, 1;
	setp.eq.b32 	%p11, %r32, 1;
	not.pred 	%p12, %p11;
	@%p12 bra 	$L__BB0_13;
	add.s32 	%r33, %r39, %r3;
	mul.wide.u32 	%rd45, %r33, 2;
	add.s64 	%rd46, %rd2, %rd45;
	ld.global.u16 	%rs29, [%rd46];
	// begin inline asm
	{  cvt.f32.f16 %f58, %rs29;}

	// end inline asm
	mad.lo.s32 	%r34, %r39, %r18, %r1;
	mul.wide.s32 	%rd47, %r34, 2;
	add.s64 	%rd48, %rd1, %rd47;
	ld.global.u16 	%rs30, [%rd48];
	// begin inline asm
	{  cvt.f32.f16 %f59, %rs30;}

	// end inline asm
	fma.rn.f32 	%f68, %f58, %f59, %f68;
$L__BB0_13:
	// begin inline asm
	{  cvt.rn.f16.f32 %rs31, %f68;}

	// end inline asm
	mad.lo.s32 	%r35, %r18, %r2, %r1;
	cvta.to.global.u64 	%rd49, %rd6;
	mul.wide.s32 	%rd50, %r35, 2;
	add.s64 	%rd51, %rd49, %rd50;
	st.global.u16 	[%rd51], %rs31;
$L__BB0_14:
	ret;

}


// ===== COMPILED SASS (sm_100) =====

	.target	sm_100

	.elftype	@"ET_EXEC"


//--------------------- .note.nv.tkinfo           --------------------------
	.section	.note.nv.tkinfo,"",@"SHT_NOTE"
	.sectionflags	@"SHF_NOTE_NV_TKINFO"
	.tkinfo
        /*0018*/ 	.word	0x00000002
        /*0030*/ 	.string	""
        /*0030*/ 	.string	"ptxas"
        /*0030*/ 	.string	"Cuda compilation tools, release 13.0, V13.0.88"
        /*0030*/ 	.string	"Build cuda_13.0.r13.0/compiler.36424714_0"
        /*0030*/ 	.string	"-arch sm_100 -m 64 "



//--------------------- .note.nv.cuinfo           --------------------------
	.section	.note.nv.cuinfo,"",@"SHT_NOTE"
	.sectionflags	@"SHF_NOTE_NV_CUINFO"
        /*0018*/ 	.short	0x0002
        /*001a*/ 	.short	0x0064
        /*001c*/ 	.short	0x0082
	.zero		2


//--------------------- .nv.info                  --------------------------
	.section	.nv.info,"",@"SHT_CUDA_INFO"
	.align	4


	//----- nvinfo : EIATTR_REGCOUNT
	.align		4
        /*0000*/ 	.byte	0x04, 0x2f
        /*0002*/ 	.short	(.L_1 - .L_0)
	.align		4
.L_0:
        /*0004*/ 	.word	index@(_Z16reference_kernelPK6__halfS1_PS_iii)
        /*0008*/ 	.word	0x0000001f


	//----- nvinfo : EIATTR_FRAME_SIZE
	.align		4
.L_1:
        /*000c*/ 	.byte	0x04, 0x11
        /*000e*/ 	.short	(.L_3 - .L_2)
	.align		4
.L_2:
        /*0010*/ 	.word	index@(_Z16reference_kernelPK6__halfS1_PS_iii)
        /*0014*/ 	.word	0x00000000


	//----- nvinfo : EIATTR_MIN_STACK_SIZE
	.align		4
.L_3:
        /*0018*/ 	.byte	0x04, 0x12
        /*001a*/ 	.short	(.L_5 - .L_4)
	.align		4
.L_4:
        /*001c*/ 	.word	index@(_Z16reference_kernelPK6__halfS1_PS_iii)
        /*0020*/ 	.word	0x00000000
.L_5:


//--------------------- .nv.compat                --------------------------
	.section	.nv.compat,"",@"SHT_CUDA_COMPAT_INFO"
	.align	4
        /*0000*/ 	.byte	0x02, 0x09, 0x00, 0x00, 0x02, 0x02, 0x01, 0x00, 0x02, 0x05, 0x05, 0x00, 0x03, 0x07, 0x01, 0x01
        /*0010*/ 	.byte	0x02, 0x03, 0x00, 0x00, 0x02, 0x06, 0x01, 0x00, 0x04, 0x0b, 0x08, 0x00, 0x09, 0x00, 0x00, 0x00
        /*0020*/ 	.byte	0x00, 0x00, 0x00, 0x00


//--------------------- .nv.info._Z16reference_kernelPK6__halfS1_PS_iii --------------------------
	.section	.nv.info._Z16reference_kernelPK6__halfS1_PS_iii,"",@"SHT_CUDA_INFO"
	.sectionflags	@""
	.align	4


	//----- nvinfo : EIATTR_CUDA_API_VERSION
	.align		4
        /*0000*/ 	.byte	0x04, 0x37
        /*0002*/ 	.short	(.L_7 - .L_6)
.L_6:
        /*0004*/ 	.word	0x00000082


	//----- nvinfo : EIATTR_KPARAM_INFO
	.align		4
.L_7:
        /*0008*/ 	.byte	0x04, 0x17
        /*000a*/ 	.short	(.L_9 - .L_8)
.L_8:
        /*000c*/ 	.word	0x00000000
        /*0010*/ 	.short	0x0005
        /*0012*/ 	.short	0x0020
        /*0014*/ 	.byte	0x00, 0xf0, 0x11, 0x00


	//----- nvinfo : EIATTR_KPARAM_INFO
	.align		4
.L_9:
        /*0018*/ 	.byte	0x04, 0x17
        /*001a*/ 	.short	(.L_11 - .L_10)
.L_10:
        /*001c*/ 	.word	0x00000000
        /*0020*/ 	.short	0x0004
        /*0022*/ 	.short	0x001c
        /*0024*/ 	.byte	0x00, 0xf0, 0x11, 0x00


	//----- nvinfo : EIATTR_KPARAM_INFO
	.align		4
.L_11:
        /*0028*/ 	.byte	0x04, 0x17
        /*002a*/ 	.short	(.L_13 - .L_12)
.L_12:
        /*002c*/ 	.word	0x00000000
        /*0030*/ 	.short	0x0003
        /*0032*/ 	.short	0x0018
        /*0034*/ 	.byte	0x00, 0xf0, 0x11, 0x00


	//----- nvinfo : EIATTR_KPARAM_INFO
	.align		4
.L_13:
        /*0038*/ 	.byte	0x04, 0x17
        /*003a*/ 	.short	(.L_15 - .L_14)
.L_14:
        /*003c*/ 	.word	0x00000000
        /*0040*/ 	.short	0x0002
        /*0042*/ 	.short	0x0010
        /*0044*/ 	.byte	0x00, 0xf5, 0x21, 0x00


	//----- nvinfo : EIATTR_KPARAM_INFO
	.align		4
.L_15:
        /*0048*/ 	.byte	0x04, 0x17
        /*004a*/ 	.short	(.L_17 - .L_16)
.L_16:
        /*004c*/ 	.word	0x00000000
        /*0050*/ 	.short	0x0001
        /*0052*/ 	.short	0x0008
        /*0054*/ 	.byte	0x00, 0xf5, 0x21, 0x00


	//----- nvinfo : EIATTR_KPARAM_INFO
	.align		4
.L_17:
        /*0058*/ 	.byte	0x04, 0x17
        /*005a*/ 	.short	(.L_19 - .L_18)
.L_18:
        /*005c*/ 	.word	0x00000000
        /*0060*/ 	.short	0x0000
        /*0062*/ 	.short	0x0000
        /*0064*/ 	.byte	0x00, 0xf5, 0x21, 0x00


	//----- nvinfo : EIATTR_SPARSE_MMA_MASK
	.align		4
.L_19:
        /*0068*/ 	.byte	0x03, 0x50
        /*006a*/ 	.short	0x0000


	//----- nvinfo : EIATTR_MAXREG_COUNT
	.align		4
        /*006c*/ 	.byte	0x03, 0x1b
        /*006e*/ 	.short	0x00ff


	//----- nvinfo : EIATTR_MERCURY_ISA_VERSION
	.align		4
        /*0070*/ 	.byte	0x03, 0x5f
        /*0072*/ 	.short	0x0101


	//----- nvinfo : EIATTR_VRC_CTA_INIT_COUNT
	.align		4
        /*0074*/ 	.byte	0x02, 0x4a
	.zero		1
	.zero		1


	//----- nvinfo : EIATTR_EXIT_INSTR_OFFSETS
	.align		4
        /*0078*/ 	.byte	0x04, 0x1c
        /*007a*/ 	.short	(.L_21 - .L_20)


	//   ....[0]....
.L_20:
        /*007c*/ 	.word	0x000000c0


	//   ....[1]....
        /*0080*/ 	.word	0x00000ad0


	//----- nvinfo : EIATTR_CBANK_PARAM_SIZE
	.align		4
.L_21:
        /*0084*/ 	.byte	0x03, 0x19
        /*0086*/ 	.short	0x0024


	//----- nvinfo : EIATTR_PARAM_CBANK
	.align		4
        /*0088*/ 	.byte	0x04, 0x0a
        /*008a*/ 	.short	(.L_23 - .L_22)
	.align		4
.L_22:
        /*008c*/ 	.word	index@(.nv.constant0._Z16reference_kernelPK6__halfS1_PS_iii)
        /*0090*/ 	.short	0x0380
        /*0092*/ 	.short	0x0024


	//----- nvinfo : EIATTR_SW_WAR
	.align		4
.L_23:
        /*0094*/ 	.byte	0x04, 0x36
        /*0096*/ 	.short	(.L_25 - .L_24)
.L_24:
        /*0098*/ 	.word	0x00000008
.L_25:


//--------------------- .nv.callgraph             --------------------------
	.section	.nv.callgraph,"",@"SHT_CUDA_CALLGRAPH"
	.align	4
	.sectionentsize	8
	.align		4
        /*0000*/ 	.word	0x00000000
	.align		4
        /*0004*/ 	.word	0xffffffff
	.align		4
        /*0008*/ 	.word	0x00000000
	.align		4
        /*000c*/ 	.word	0xfffffffe
	.align		4
        /*0010*/ 	.word	0x00000000
	.align		4
        /*0014*/ 	.word	0xfffffffd
	.align		4
        /*0018*/ 	.word	0x00000000
	.align		4
        /*001c*/ 	.word	0xfffffffc


//--------------------- .text._Z16reference_kernelPK6__halfS1_PS_iii --------------------------
	.section	.text._Z16reference_kernelPK6__halfS1_PS_iii,"ax",@progbits
	.align	128
        .global         _Z16reference_kernelPK6__halfS1_PS_iii
        .type           _Z16reference_kernelPK6__halfS1_PS_iii,@function
        .size           _Z16reference_kernelPK6__halfS1_PS_iii,(.L_x_6 - _Z16reference_kernelPK6__halfS1_PS_iii)
        .other          _Z16reference_kernelPK6__halfS1_PS_iii,@"STO_CUDA_ENTRY STV_DEFAULT"
_Z16reference_kernelPK6__halfS1_PS_iii:
.text._Z16reference_kernelPK6__halfS1_PS_iii:
[----:B------:R-:W-:Y:S01]  /*0000*/  LDC R1, c[0x0][0x37c] ;  /* 0x0000df00ff017b82 */ /* 0x000fe20000000800 */
[----:B------:R-:W0:Y:S07]  /*0010*/  S2R R0, SR_TID.X ;  /* 0x0000000000007919 */ /* 0x000e2e0000002100 */
[----:B------:R-:W1:Y:S01]  /*0020*/  LDC.64 R2, c[0x0][0x398] ;  /* 0x0000e600ff027b82 */ /* 0x000e620000000a00 */
[----:B------:R-:W0:Y:S01]  /*0030*/  LDCU UR4, c[0x0][0x360] ;  /* 0x00006c00ff0477ac */ /* 0x000e220008000800 */
[----:B------:R-:W0:Y:S01]  /*0040*/  S2R R5, SR_CTAID.X ;  /* 0x0000000000057919 */ /* 0x000e220000002500 */
[----:B------:R-:W2:Y:S01]  /*0050*/  LDCU UR5, c[0x0][0x364] ;  /* 0x00006c80ff0577ac */ /* 0x000ea20008000800 */
[----:B------:R-:W2:Y:S01]  /*0060*/  S2R R19, SR_TID.Y ;  /* 0x0000000000137919 */ /* 0x000ea20000002200 */
[----:B------:R-:W2:Y:S01]  /*0070*/  S2R R4, SR_CTAID.Y ;  /* 0x0000000000047919 */ /* 0x000ea20000002600 */
[----:B0-----:R-:W-:-:S05]  /*0080*/  IMAD R0, R5, UR4, R0 ;  /* 0x0000000405007c24 */ /* 0x001fca000f8e0200 */
[----:B-1----:R-:W-:Y:S01]  /*0090*/  ISETP.GE.AND P0, PT, R0, R3, PT ;  /* 0x000000030000720c */ /* 0x002fe20003f06270 */
[----:B--2---:R-:W-:-:S05]  /*00a0*/  IMAD R19, R4, UR5, R19 ;  /* 0x0000000504137c24 */ /* 0x004fca000f8e0213 */
[----:B------:R-:W-:-:S13]  /*00b0*/  ISETP.GE.OR P0, PT, R19, R2, P0 ;  /* 0x000000021300720c */ /* 0x000fda0000706670 */
[----:B------:R-:W-:Y:S05]  /*00c0*/  @P0 EXIT ;  /* 0x000000000000094d */ /* 0x000fea0003800000 */
[----:B------:R-:W0:Y:S01]  /*00d0*/  LDCU UR5, c[0x0][0x3a0] ;  /* 0x00007400ff0577ac */ /* 0x000e220008000800 */
[----:B------:R-:W-:Y:S01]  /*00e0*/  HFMA2 R23, -RZ, RZ, 0, 0 ;  /* 0x00000000ff177431 */ /* 0x000fe200000001ff */
[----:B------:R-:W1:Y:S01]  /*00f0*/  LDCU.64 UR8, c[0x0][0x358] ;  /* 0x00006b00ff0877ac */ /* 0x000e620008000a00 */
[----:B0-----:R-:W-:-:S09]  /*0100*/  UISETP.GE.AND UP0, UPT, UR5, 0x1, UPT ;  /* 0x000000010500788c */ /* 0x001fd2000bf06270 */
[----:B-1----:R-:W-:Y:S05]  /*0110*/  BRA.U !UP0, `(.L_x_0) ;  /* 0x0000000908587547 */ /* 0x002fea000b800000 */
[----:B------:R-:W-:Y:S02]  /*0120*/  UISETP.GE.U32.AND UP1, UPT, UR5, 0x8, UPT ;  /* 0x000000080500788c */ /* 0x000fe4000bf26070 */
[----:B------:R-:W-:Y:S01]  /*0130*/  IMAD R18, R19, UR5, RZ ;  /* 0x0000000513127c24 */ /* 0x000fe2000f8e02ff */
[----:B------:R-:W-:Y:S01]  /*0140*/  ULOP3.LUT UR6, UR5, 0x7, URZ, 0xc0, !UPT ;  /* 0x0000000705067892 */ /* 0x000fe2000f8ec0ff */
[----:B------:R-:W-:Y:S01]  /*0150*/  MOV R23, RZ ;  /* 0x000000ff00177202 */ /* 0x000fe20000000f00 */
[----:B------:R-:W-:Y:S02]  /*0160*/  UMOV UR4, URZ ;  /* 0x000000ff00047c82 */ /* 0x000fe40008000000 */
[----:B------:R-:W-:Y:S02]  /*0170*/  UISETP.NE.AND UP0, UPT, UR6, URZ, UPT ;  /* 0x000000ff0600728c */ /* 0x000fe4000bf05270 */
[----:B------:R-:W-:Y:S09]  /*0180*/  BRA.U !UP1, `(.L_x_1) ;  /* 0x0000000109fc7547 */ /* 0x000ff2000b800000 */
[----:B------:R-:W0:Y:S01]  /*0190*/  LDC.64 R4, c[0x0][0x380] ;  /* 0x0000e000ff047b82 */ /* 0x000e220000000a00 */
[----:B------:R-:W-:Y:S01]  /*01a0*/  ULOP3.LUT UR4, UR5, 0x7ffffff8, URZ, 0xc0, !UPT ;  /* 0x7ffffff805047892 */ /* 0x000fe2000f8ec0ff */
[----:B------:R-:W-:Y:S02]  /*01b0*/  MOV R23, RZ ;  /* 0x000000ff00177202 */ /* 0x000fe40000000f00 */
[----:B------:R-:W-:Y:S01]  /*01c0*/  MOV R2, R0 ;  /* 0x0000000000027202 */ /* 0x000fe20000000f00 */
[----:B------:R-:W-:Y:S01]  /*01d0*/  UIADD3 UR7, UPT, UPT, -UR4, URZ, URZ ;  /* 0x000000ff04077290 */ /* 0x000fe2000fffe1ff */
[----:B0-----:R-:W-:-:S03]  /*01e0*/  IMAD.WIDE.U32 R4, R18, 0x2, R4 ;  /* 0x0000000212047825 */ /* 0x001fc600078e0004 */
[----:B------:R-:W-:-:S04]  /*01f0*/  IADD3 R4, P0, PT, R4, 0x8, RZ ;  /* 0x0000000804047810 */ /* 0x000fc80007f1e0ff */
[----:B------:R-:W-:-:S09]  /*0200*/  IADD3.X R5, PT, PT, RZ, R5, RZ, P0, !PT ;  /* 0x00000005ff057210 */ /* 0x000fd200007fe4ff */
.L_x_2:
[----:B------:R-:W0:Y:S01]  /*0210*/  LDC.64 R14, c[0x0][0x388] ;  /* 0x0000e200ff0e7b82 */ /* 0x000e220000000a00 */
[----:B------:R-:W2:Y:S04]  /*0220*/  LDG.E.U16 R20, desc[UR8][R4.64+-0x8] ;  /* 0xfffff80804147981 */ /* 0x000ea8000c1e1500 */
[----:B------:R-:W3:Y:S04]  /*0230*/  LDG.E.U16 R21, desc[UR8][R4.64+-0x6] ;  /* 0xfffffa0804157981 */ /* 0x000ee8000c1e1500 */
[----:B------:R-:W4:Y:S04]  /*0240*/  LDG.E.U16 R24, desc[UR8][R4.64+-0x4] ;  /* 0xfffffc0804187981 */ /* 0x000f28000c1e1500 */
[----:B------:R-:W5:Y:S04]  /*0250*/  LDG.E.U16 R27, desc[UR8][R4.64+-0x2] ;  /* 0xfffffe08041b7981 */ /* 0x000f68000c1e1500 */
[----:B------:R-:W5:Y:S04]  /*0260*/  LDG.E.U16 R26, desc[UR8][R4.64] ;  /* 0x00000008041a7981 */ /* 0x000f68000c1e1500 */
[----:B------:R-:W5:Y:S01]  /*0270*/  LDG.E.U16 R28, desc[UR8][R4.64+0x2] ;  /* 0x00000208041c7981 */ /* 0x000f62000c1e1500 */
[----:B0-----:R-:W-:-:S05]  /*0280*/  IMAD.WIDE R14, R2, 0x2, R14 ;  /* 0x00000002020e7825 */ /* 0x001fca00078e020e */
[----:B------:R0:W5:Y:S01]  /*0290*/  LDG.E.U16 R22, desc[UR8][R14.64] ;  /* 0x000000080e167981 */ /* 0x000162000c1e1500 */
[----:B------:R-:W-:-:S05]  /*02a0*/  IMAD.WIDE R16, R3, 0x2, R14 ;  /* 0x0000000203107825 */ /* 0x000fca00078e020e */
[----:B------:R1:W5:Y:S01]  /*02b0*/  LDG.E.U16 R25, desc[UR8][R16.64] ;  /* 0x0000000810197981 */ /* 0x000362000c1e1500 */
[----:B------:R-:W-:-:S04]  /*02c0*/  IMAD.WIDE R10, R3, 0x2, R16 ;  /* 0x00000002030a7825 */ /* 0x000fc800078e0210 */
[C---:B------:R-:W-:Y:S02]  /*02d0*/  IMAD.WIDE R8, R3.reuse, 0x2, R10 ;  /* 0x0000000203087825 */ /* 0x040fe400078e020a */
[----:B------:R-:W5:Y:S02]  /*02e0*/  LDG.E.U16 R10, desc[UR8][R10.64] ;  /* 0x000000080a0a7981 */ /* 0x000f64000c1e1500 */
[C---:B------:R-:W-:Y:S02]  /*02f0*/  IMAD.WIDE R6, R3.reuse, 0x2, R8 ;  /* 0x0000000203067825 */ /* 0x040fe400078e0208 */
[----:B------:R-:W5:Y:S02]  /*0300*/  LDG.E.U16 R8, desc[UR8][R8.64] ;  /* 0x0000000808087981 */ /* 0x000f64000c1e1500 */
[C---:B------:R-:W-:Y:S02]  /*0310*/  IMAD.WIDE R12, R3.reuse, 0x2, R6 ;  /* 0x00000002030c7825 */ /* 0x040fe400078e0206 */
[----:B------:R-:W5:Y:S04]  /*0320*/  LDG.E.U16 R11, desc[UR8][R4.64+0x4] ;  /* 0x00000408040b7981 */ /* 0x000f68000c1e1500 */
[----:B------:R-:W5:Y:S01]  /*0330*/  LDG.E.U16 R6, desc[UR8][R6.64] ;  /* 0x0000000806067981 */ /* 0x000f62000c1e1500 */
[----:B0-----:R-:W-:-:S03]  /*0340*/  IMAD.WIDE R14, R3, 0x2, R12 ;  /* 0x00000002030e7825 */ /* 0x001fc600078e020c */
[----:B------:R-:W5:Y:S01]  /*0350*/  LDG.E.U16 R12, desc[UR8][R12.64] ;  /* 0x000000080c0c7981 */ /* 0x000f62000c1e1500 */
[----:B-1----:R-:W-:-:S03]  /*0360*/  IMAD.WIDE R16, R3, 0x2, R14 ;  /* 0x0000000203107825 */ /* 0x002fc600078e020e */
[----:B------:R0:W5:Y:S04]  /*0370*/  LDG.E.U16 R9, desc[UR8][R4.64+0x6] ;  /* 0x0000060804097981 */ /* 0x000168000c1e1500 */
[----:B------:R-:W5:Y:S04]  /*0380*/  LDG.E.U16 R14, desc[UR8][R14.64] ;  /* 0x000000080e0e7981 */ /* 0x000f68000c1e1500 */
[----:B------:R-:W5:Y:S01]  /*0390*/  LDG.E.U16 R16, desc[UR8][R16.64] ;  /* 0x0000000810107981 */ /* 0x000f62000c1e1500 */
[----:B------:R-:W-:-:S04]  /*03a0*/  UIADD3 UR7, UPT, UPT, UR7, 0x8, URZ ;  /* 0x0000000807077890 */ /* 0x000fc8000fffe0ff */
[----:B------:R-:W-:Y:S01]  /*03b0*/  UISETP.NE.AND UP1, UPT, UR7, URZ, UPT ;  /* 0x000000ff0700728c */ /* 0x000fe2000bf25270 */
[----:B0-----:R-:W-:Y:S02]  /*03c0*/  IADD3 R4, P0, PT, R4, 0x10, RZ ;  /* 0x0000001004047810 */ /* 0x001fe40007f1e0ff */
[----:B------:R-:W-:Y:S02]  /*03d0*/  LEA R2, R3, R2, 0x3 ;  /* 0x0000000203027211 */ /* 0x000fe400078e18ff */
[----:B------:R-:W-:Y:S01]  /*03e0*/  IADD3.X R5, PT, PT, RZ, R5, RZ, P0, !PT ;  /* 0x00000005ff057210 */ /* 0x000fe200007fe4ff */
[----:B--2---:R-:W-:Y:S02]  /*03f0*/  HADD2.F32 R20, -RZ, R20.H0_H0 ;  /* 0x20000014ff147230 */ /* 0x004fe40000004100 */
[----:B---3--:R-:W-:Y:S02]  /*0400*/  HADD2.F32 R21, -RZ, R21.H0_H0 ;  /* 0x20000015ff157230 */ /* 0x008fe40000004100 */
[----:B----4-:R-:W-:-:S02]  /*0410*/  HADD2.F32 R7, -RZ, R24.H0_H0 ;  /* 0x20000018ff077230 */ /* 0x010fc40000004100 */
[----:B-----5:R-:W-:-:S05]  /*0420*/  HADD2.F32 R22, -RZ, R22.H0_H0 ;  /* 0x20000016ff167230 */ /* 0x020fca0000004100 */
[----:B------:R-:W-:Y:S01]  /*0430*/  FFMA R20, R20, R22, R23 ;  /* 0x0000001614147223 */ /* 0x000fe20000000017 */
[----:B------:R-:W-:Y:S02]  /*0440*/  HADD2.F32 R25, -RZ, R25.H0_H0 ;  /* 0x20000019ff197230 */ /* 0x000fe40000004100 */
[----:B------:R-:W-:-:S03]  /*0450*/  HADD2.F32 R22, -RZ, R27.H0_H0 ;  /* 0x2000001bff167230 */ /* 0x000fc60000004100 */
        /* <DEDUP_REMOVED lines=10> */
[----:B------:R-:W-:-:S03]  /*0500*/  HADD2.F32 R11, -RZ, R11.H0_H0 ;  /* 0x2000000bff0b7230 */ /* 0x000fc60000004100 */
[----:B------:R-:W-:Y:S01]  /*0510*/  FFMA R6, R13, R12, R6 ;  /* 0x0000000c0d067223 */ /* 0x000fe20000000006 */
[----:B------:R-:W-:Y:S02]  /*0520*/  HADD2.F32 R14, -RZ, R14.H0_H0 ;  /* 0x2000000eff0e7230 */ /* 0x000fe40000004100 */
[----:B------:R-:W-:Y:S02]  /*0530*/  HADD2.F32 R9, -RZ, R9.H0_H0 ;  /* 0x20000009ff097230 */ /* 0x000fe40000004100 */
[----:B------:R-:W-:Y:S02]  /*0540*/  HADD2.F32 R16, -RZ, R16.H0_H0 ;  /* 0x20000010ff107230 */ /* 0x000fe40000004100 */
[----:B------:R-:W-:-:S04]  /*0550*/  FFMA R6, R11, R14, R6 ;  /* 0x0000000e0b067223 */ /* 0x000fc80000000006 */
[----:B------:R-:W-:Y:S01]  /*0560*/  FFMA R23, R9, R16, R6 ;  /* 0x0000001009177223 */ /* 0x000fe20000000006 */
[----:B------:R-:W-:Y:S06]  /*0570*/  BRA.U UP1, `(.L_x_2) ;  /* 0xfffffffd01247547 */ /* 0x000fec000b83ffff */
.L_x_1:
[----:B------:R-:W-:Y:S05]  /*0580*/  BRA.U !UP0, `(.L_x_0) ;  /* 0x00000005083c7547 */ /* 0x000fea000b800000 */
[----:B------:R-:W-:Y:S02]  /*0590*/  UISETP.GE.U32.AND UP0, UPT, UR6, 0x4, UPT ;  /* 0x000000040600788c */ /* 0x000fe4000bf06070 */
[----:B------:R-:W-:-:S04]  /*05a0*/  ULOP3.LUT UR7, UR5, 0x3, URZ, 0xc0, !UPT ;  /* 0x0000000305077892 */ /* 0x000fc8000f8ec0ff */
[----:B------:R-:W-:-:S03]  /*05b0*/  UISETP.NE.AND UP1, UPT, UR7, URZ, UPT ;  /* 0x000000ff0700728c */ /* 0x000fc6000bf25270 */
[----:B------:R-:W-:Y:S08]  /*05c0*/  BRA.U !UP0, `(.L_x_3) ;  /* 0x00000001088c7547 */ /* 0x000ff0000b800000 */
[----:B------:R-:W0:Y:S01]  /*05d0*/  LDC.64 R10, c[0x0][0x388] ;  /* 0x0000e200ff0a7b82 */ /* 0x000e220000000a00 */
[----:B------:R-:W1:Y:S01]  /*05e0*/  LDCU.64 UR10, c[0x0][0x380] ;  /* 0x00007000ff0a77ac */ /* 0x000e620008000a00 */
[----:B------:R-:W-:Y:S01]  /*05f0*/  IMAD R7, R3, UR4, R0 ;  /* 0x0000000403077c24 */ /* 0x000fe2000f8e0200 */
[C---:B------:R-:W-:Y:S02]  /*0600*/  IADD3 R5, PT, PT, R18.reuse, UR4, RZ ;  /* 0x0000000412057c10 */ /* 0x040fe4000fffe0ff */
[----:B------:R-:W-:-:S03]  /*0610*/  IADD3 R2, P0, PT, R18, UR4, RZ ;  /* 0x0000000412027c10 */ /* 0x000fc6000ff1e0ff */
[----:B------:R-:W2:Y:S01]  /*0620*/  LDC.64 R8, c[0x0][0x380] ;  /* 0x0000e000ff087b82 */ /* 0x000ea20000000a00 */
[----:B0-----:R-:W-:-:S04]  /*0630*/  IMAD.WIDE R10, R7, 0x2, R10 ;  /* 0x00000002070a7825 */ /* 0x001fc800078e020a */
[----:B------:R-:W-:Y:S02]  /*0640*/  IMAD.WIDE R12, R3, 0x2, R10 ;  /* 0x00000002030c7825 */ /* 0x000fe400078e020a */
[----:B------:R-:W3:Y:S02]  /*0650*/  LDG.E.U16 R10, desc[UR8][R10.64] ;  /* 0x000000080a0a7981 */ /* 0x000ee4000c1e1500 */
[----:B--2---:R-:W-:Y:S01]  /*0660*/  IMAD.WIDE.U32 R8, R5, 0x2, R8 ;  /* 0x0000000205087825 */ /* 0x004fe200078e0008 */
[----:B------:R-:W-:Y:S02]  /*0670*/  IADD3.X R5, PT, PT, RZ, RZ, RZ, P0, !PT ;  /* 0x000000ffff057210 */ /* 0x000fe400007fe4ff */
[C---:B-1----:R-:W-:Y:S01]  /*0680*/  LEA R4, P0, R2.reuse, UR10, 0x1 ;  /* 0x0000000a02047c11 */ /* 0x042fe2000f8008ff */
[----:B------:R-:W-:Y:S02]  /*0690*/  IMAD.WIDE R14, R3, 0x2, R12 ;  /* 0x00000002030e7825 */ /* 0x000fe400078e020c */
[----:B------:R-:W2:Y:S01]  /*06a0*/  LDG.E.U16 R8, desc[UR8][R8.64] ;  /* 0x0000000808087981 */ /* 0x000ea2000c1e1500 */
[----:B------:R-:W-:-:S03]  /*06b0*/  LEA.HI.X R5, R2, UR11, R5, 0x1, P0 ;  /* 0x0000000b02057c11 */ /* 0x000fc600080f0c05 */
[----:B------:R-:W4:Y:S01]  /*06c0*/  LDG.E.U16 R12, desc[UR8][R12.64] ;  /* 0x000000080c0c7981 */ /* 0x000f22000c1e1500 */
[----:B------:R-:W-:-:S03]  /*06d0*/  IMAD.WIDE R6, R3, 0x2, R14 ;  /* 0x0000000203067825 */ /* 0x000fc600078e020e */
[----:B------:R-:W5:Y:S04]  /*06e0*/  LDG.E.U16 R16, desc[UR8][R4.64+0x2] ;  /* 0x0000020804107981 */ /* 0x000f68000c1e1500 */
[----:B------:R-:W5:Y:S04]  /*06f0*/  LDG.E.U16 R17, desc[UR8][R4.64+0x4] ;  /* 0x0000040804117981 */ /* 0x000f68000c1e1500 */
[----:B------:R-:W5:Y:S04]  /*0700*/  LDG.E.U16 R14, desc[UR8][R14.64] ;  /* 0x000000080e0e7981 */ /* 0x000f68000c1e1500 */
[----:B------:R-:W5:Y:S04]  /*0710*/  LDG.E.U16 R20, desc[UR8][R4.64+0x6] ;  /* 0x0000060804147981 */ /* 0x000f68000c1e1500 */
[----:B------:R-:W5:Y:S01]  /*0720*/  LDG.E.U16 R6, desc[UR8][R6.64] ;  /* 0x0000000806067981 */ /* 0x000f62000c1e1500 */
[----:B------:R-:W-:Y:S01]  /*0730*/  UIADD3 UR4, UPT, UPT, UR4, 0x4, URZ ;  /* 0x0000000404047890 */ /* 0x000fe2000fffe0ff */
[----:B--2---:R-:W-:-:S02]  /*0740*/  HADD2.F32 R2, -RZ, R8.H0_H0 ;  /* 0x20000008ff027230 */ /* 0x004fc40000004100 */
[----:B---3--:R-:W-:Y:S02]  /*0750*/  HADD2.F32 R8, -RZ, R10.H0_H0 ;  /* 0x2000000aff087230 */ /* 0x008fe40000004100 */
[----:B----4-:R-:W-:-:S03]  /*0760*/  HADD2.F32 R10, -RZ, R12.H0_H0 ;  /* 0x2000000cff0a7230 */ /* 0x010fc60000004100 */
[----:B------:R-:W-:Y:S01]  /*0770*/  FFMA R2, R2, R8, R23 ;  /* 0x0000000802027223 */ /* 0x000fe20000000017 */
[----:B-----5:R-:W-:Y:S02]  /*0780*/  HADD2.F32 R9, -RZ, R16.H0_H0 ;  /* 0x20000010ff097230 */ /* 0x020fe40000004100 */
[----:B------:R-:W-:-:S03]  /*0790*/  HADD2.F32 R17, -RZ, R17.H0_H0 ;  /* 0x20000011ff117230 */ /* 0x000fc60000004100 */
[----:B------:R-:W-:Y:S01]  /*07a0*/  FFMA R2, R9, R10, R2 ;  /* 0x0000000a09027223 */ /* 0x000fe20000000002 */
[----:B------:R-:W-:Y:S02]  /*07b0*/  HADD2.F32 R8, -RZ, R14.H0_H0 ;  /* 0x2000000eff087230 */ /* 0x000fe40000004100 */
[----:B------:R-:W-:-:S03]  /*07c0*/  HADD2.F32 R23, -RZ, R20.H0_H0 ;  /* 0x20000014ff177230 */ /* 0x000fc60000004100 */
[----:B------:R-:W-:Y:S01]  /*07d0*/  FFMA R2, R17, R8, R2 ;  /* 0x0000000811027223 */ /* 0x000fe20000000002 */
[----:B------:R-:W-:-:S05]  /*07e0*/  HADD2.F32 R6, -RZ, R6.H0_H0 ;  /* 0x20000006ff067230 */ /* 0x000fca0000004100 */
[----:B------:R-:W-:-:S07]  /*07f0*/  FFMA R23, R23, R6, R2 ;  /* 0x0000000617177223 */ /* 0x000fce0000000002 */
.L_x_3:
[----:B------:R-:W-:Y:S05]  /*0800*/  BRA.U !UP1, `(.L_x_0) ;  /* 0x00000001099c7547 */ /* 0x000fea000b800000 */
[----:B------:R-:W-:Y:S02]  /*0810*/  UISETP.NE.AND UP0, UPT, UR7, 0x1, UPT ;  /* 0x000000010700788c */ /* 0x000fe4000bf05270 */
[----:B------:R-:W-:-:S04]  /*0820*/  ULOP3.LUT UR5, UR5, 0x1, URZ, 0xc0, !UPT ;  /* 0x0000000105057892 */ /* 0x000fc8000f8ec0ff */
[----:B------:R-:W-:-:S03]  /*0830*/  UISETP.NE.U32.AND UP1, UPT, UR5, 0x1, UPT ;  /* 0x000000010500788c */ /* 0x000fc6000bf25070 */
[----:B------:R-:W-:Y:S08]  /*0840*/  BRA.U !UP0, `(.L_x_4) ;  /* 0x00000001085c7547 */ /* 0x000ff0000b800000 */
[----:B------:R-:W0:Y:S01]  /*0850*/  LDC.64 R6, c[0x0][0x388] ;  /* 0x0000e200ff067b82 */ /* 0x000e220000000a00 */
[----:B------:R-:W1:Y:S01]  /*0860*/  LDCU.64 UR6, c[0x0][0x380] ;  /* 0x00007000ff0677ac */ /* 0x000e620008000a00 */
[C---:B------:R-:W-:Y:S01]  /*0870*/  IADD3 R9, PT, PT, R18.reuse, UR4, RZ ;  /* 0x0000000412097c10 */ /* 0x040fe2000fffe0ff */
[----:B------:R-:W-:Y:S01]  /*0880*/  IMAD R11, R3, UR4, R0 ;  /* 0x00000004030b7c24 */ /* 0x000fe2000f8e0200 */
[----:B------:R-:W-:-:S04]  /*0890*/  IADD3 R2, P0, PT, R18, UR4, RZ ;  /* 0x0000000412027c10 */ /* 0x000fc8000ff1e0ff */
[----:B------:R-:W2:Y:S01]  /*08a0*/  LDC.64 R4, c[0x0][0x380] ;  /* 0x0000e000ff047b82 */ /* 0x000ea20000000a00 */
[----:B0-----:R-:W-:-:S04]  /*08b0*/  IMAD.WIDE R6, R11, 0x2, R6 ;  /* 0x000000020b067825 */ /* 0x001fc800078e0206 */
[----:B------:R-:W-:Y:S02]  /*08c0*/  IMAD.WIDE R10, R3, 0x2, R6 ;  /* 0x00000002030a7825 */ /* 0x000fe400078e0206 */
[----:B------:R-:W3:Y:S02]  /*08d0*/  LDG.E.U16 R6, desc[UR8][R6.64] ;  /* 0x0000000806067981 */ /* 0x000ee4000c1e1500 */
[----:B--2---:R-:W-:Y:S01]  /*08e0*/  IMAD.WIDE.U32 R4, R9, 0x2, R4 ;  /* 0x0000000209047825 */ /* 0x004fe200078e0004 */
[----:B------:R-:W-:Y:S01]  /*08f0*/  IADD3.X R9, PT, PT, RZ, RZ, RZ, P0, !PT ;  /* 0x000000ffff097210 */ /* 0x000fe200007fe4ff */
[----:B------:R-:W2:Y:S01]  /*0900*/  LDG.E.U16 R10, desc[UR8][R10.64] ;  /* 0x000000080a0a7981 */ /* 0x000ea2000c1e1500 */
[----:B-1----:R-:W-:-:S03]  /*0910*/  LEA R8, P0, R2, UR6, 0x1 ;  /* 0x0000000602087c11 */ /* 0x002fc6000f8008ff */
[----:B------:R-:W4:Y:S01]  /*0920*/  LDG.E.U16 R4, desc[UR8][R4.64] ;  /* 0x0000000804047981 */ /* 0x000f22000c1e1500 */
[----:B------:R-:W-:-:S05]  /*0930*/  LEA.HI.X R9, R2, UR7, R9, 0x1, P0 ;  /* 0x0000000702097c11 */ /* 0x000fca00080f0c09 */
[----:B------:R-:W5:Y:S01]  /*0940*/  LDG.E.U16 R8, desc[UR8][R8.64+0x2] ;  /* 0x0000020808087981 */ /* 0x000f62000c1e1500 */
[----:B------:R-:W-:Y:S01]  /*0950*/  UIADD3 UR4, UPT, UPT, UR4, 0x2, URZ ;  /* 0x0000000204047890 */ /* 0x000fe2000fffe0ff */
[----:B---3--:R-:W-:Y:S02]  /*0960*/  HADD2.F32 R12, -RZ, R6.H0_H0 ;  /* 0x20000006ff0c7230 */ /* 0x008fe40000004100 */
[----:B--2---:R-:W-:Y:S02]  /*0970*/  HADD2.F32 R14, -RZ, R10.H0_H0 ;  /* 0x2000000aff0e7230 */ /* 0x004fe40000004100 */
[----:B----4-:R-:W-:-:S05]  /*0980*/  HADD2.F32 R2, -RZ, R4.H0_H0 ;  /* 0x20000004ff027230 */ /* 0x010fca0000004100 */
[----:B------:R-:W-:Y:S01]  /*0990*/  FFMA R2, R2, R12, R23 ;  /* 0x0000000c02027223 */ /* 0x000fe20000000017 */
[----:B-----5:R-:W-:-:S05]  /*09a0*/  HADD2.F32 R13, -RZ, R8.H0_H0 ;  /* 0x20000008ff0d7230 */ /* 0x020fca0000004100 */
[----:B------:R-:W-:-:S07]  /*09b0*/  FFMA R23, R13, R14, R2 ;  /* 0x0000000e0d177223 */ /* 0x000fce0000000002 */
.L_x_4:
[----:B------:R-:W-:Y:S05]  /*09c0*/  BRA.U UP1, `(.L_x_0) ;  /* 0x00000001012c7547 */ /* 0x000fea000b800000 */
[----:B------:R-:W0:Y:S01]  /*09d0*/  LDC.64 R4, c[0x0][0x380] ;  /* 0x0000e000ff047b82 */ /* 0x000e220000000a00 */
[----:B------:R-:W-:Y:S01]  /*09e0*/  IADD3 R9, PT, PT, R18, UR4, RZ ;  /* 0x0000000412097c10 */ /* 0x000fe2000fffe0ff */
[----:B------:R-:W-:-:S06]  /*09f0*/  IMAD R11, R3, UR4, R0 ;  /* 0x00000004030b7c24 */ /* 0x000fcc000f8e0200 */
[----:B------:R-:W1:Y:S01]  /*0a00*/  LDC.64 R6, c[0x0][0x388] ;  /* 0x0000e200ff067b82 */ /* 0x000e620000000a00 */
[----:B0-----:R-:W-:-:S06]  /*0a10*/  IMAD.WIDE.U32 R4, R9, 0x2, R4 ;  /* 0x0000000209047825 */ /* 0x001fcc00078e0004 */
[----:B------:R-:W2:Y:S01]  /*0a20*/  LDG.E.U16 R4, desc[UR8][R4.64] ;  /* 0x0000000804047981 */ /* 0x000ea2000c1e1500 */
[----:B-1----:R-:W-:-:S06]  /*0a30*/  IMAD.WIDE R6, R11, 0x2, R6 ;  /* 0x000000020b067825 */ /* 0x002fcc00078e0206 */
[----:B------:R-:W3:Y:S01]  /*0a40*/  LDG.E.U16 R6, desc[UR8][R6.64] ;  /* 0x0000000806067981 */ /* 0x000ee2000c1e1500 */
[----:B--2---:R-:W-:Y:S02]  /*0a50*/  HADD2.F32 R2, -RZ, R4.H0_H0 ;  /* 0x20000004ff027230 */ /* 0x004fe40000004100 */
[----:B---3--:R-:W-:-:S05]  /*0a60*/  HADD2.F32 R8, -RZ, R6.H0_H0 ;  /* 0x20000006ff087230 */ /* 0x008fca0000004100 */
[----:B------:R-:W-:-:S07]  /*0a70*/  FFMA R23, R2, R8, R23 ;  /* 0x0000000802177223 */ /* 0x000fce0000000017 */
.L_x_0:
[----:B------:R-:W0:Y:S01]  /*0a80*/  LDC.64 R4, c[0x0][0x390] ;  /* 0x0000e400ff047b82 */ /* 0x000e220000000a00 */
[----:B------:R-:W-:Y:S01]  /*0a90*/  IMAD R3, R19, R3, R0 ;  /* 0x0000000313037224 */ /* 0x000fe200078e0200 */
[----:B------:R-:W-:-:S03]  /*0aa0*/  F2FP.F16.F32.PACK_AB R23, RZ, R23 ;  /* 0x00000017ff17723e */ /* 0x000fc600000000ff */
[----:B0-----:R-:W-:-:S05]  /*0ab0*/  IMAD.WIDE R2, R3, 0x2, R4 ;  /* 0x0000000203027825 */ /* 0x001fca00078e0204 */
[----:B------:R-:W-:Y:S01]  /*0ac0*/  STG.E.U16 desc[UR8][R2.64], R23 ;  /* 0x0000001702007986 */ /* 0x000fe2000c101508 */
[----:B------:R-:W-:Y:S05]  /*0ad0*/  EXIT ;  /* 0x000000000000794d */ /* 0x000fea0003800000 */
.L_x_5:
[----:B------:R-:W-:-:S00]  /*0ae0*/  BRA `(.L_x_5) ;  /* 0xfffffffc00fc7947 */ /* 0x000fc0000383ffff */
[----:B------:R-:W-:-:S00]  /*0af0*/  NOP ;  /* 0x0000000000007918 */ /* 0x000fc00000000000 */
        /* <DEDUP_REMOVED lines=8> */
.L_x_6:


//--------------------- .nv.shared.reserved.0     --------------------------
	.section	.nv.shared.reserved.0,"aw",@nobits
	.weak		__nv_reservedSMEM_offset_0_alias
	.size		__nv_reservedSMEM_offset_0_alias, 0, 64
	.other		__nv_reservedSMEM_offset_0_alias,@"STO_CUDA_RESERVED_SHARED STV_DEFAULT"
__nv_reservedSMEM_offset_0_alias:
	.zero		0
	.zero		64


//--------------------- .nv.constant0._Z16reference_kernelPK6__halfS1_PS_iii --------------------------
	.section	.nv.constant0._Z16reference_kernelPK6__halfS1_PS_iii,"a",@progbits
	.sectionflags	@""
	.align	4
.nv.constant0._Z16reference_kernelPK6__halfS1_PS_iii:
	.zero		932


//--------------------- SYMBOLS --------------------------

	.type		.nv.reservedSmem.offset0,@object
	.size		.nv.reservedSmem.offset0,0x4
